//
// Generated by NVIDIA NVVM Compiler
//
// Compiler Build ID: CL-36424714
// Cuda compilation tools, release 13.0, V13.0.88
// Based on NVVM 20.0.0
//

.version 9.0
.target sm_100
.address_size 64

	// .globl	_Z16maxPoolingKernelPfS_iiiiii

.visible .entry _Z16maxPoolingKernelPfS_iiiiii(
	.param .u64 .ptr .align 1 _Z16maxPoolingKernelPfS_iiiiii_param_0,
	.param .u64 .ptr .align 1 _Z16maxPoolingKernelPfS_iiiiii_param_1,
	.param .u32 _Z16maxPoolingKernelPfS_iiiiii_param_2,
	.param .u32 _Z16maxPoolingKernelPfS_iiiiii_param_3,
	.param .u32 _Z16maxPoolingKernelPfS_iiiiii_param_4,
	.param .u32 _Z16maxPoolingKernelPfS_iiiiii_param_5,
	.param .u32 _Z16maxPoolingKernelPfS_iiiiii_param_6,
	.param .u32 _Z16maxPoolingKernelPfS_iiiiii_param_7
)
{
	.reg .pred 	%p<38>;
	.reg .b32 	%r<72>;
	.reg .b32 	%f<52>;
	.reg .b64 	%rd<53>;

	ld.param.u64 	%rd16, [_Z16maxPoolingKernelPfS_iiiiii_param_0];
	ld.param.u32 	%r31, [_Z16maxPoolingKernelPfS_iiiiii_param_2];
	ld.param.u32 	%r32, [_Z16maxPoolingKernelPfS_iiiiii_param_3];
	ld.param.u32 	%r33, [_Z16maxPoolingKernelPfS_iiiiii_param_4];
	ld.param.u32 	%r34, [_Z16maxPoolingKernelPfS_iiiiii_param_5];
	ld.param.u32 	%r36, [_Z16maxPoolingKernelPfS_iiiiii_param_6];
	cvta.to.global.u64 	%rd1, %rd16;
	mov.u32 	%r37, %ctaid.x;
	mov.u32 	%r38, %ntid.x;
	mov.u32 	%r39, %tid.x;
	mad.lo.s32 	%r1, %r37, %r38, %r39;
	mov.u32 	%r40, %ctaid.y;
	mov.u32 	%r41, %ntid.y;
	mov.u32 	%r42, %tid.y;
	mad.lo.s32 	%r43, %r40, %r41, %r42;
	setp.ge.s32 	%p5, %r1, %r34;
	setp.ge.s32 	%p6, %r43, %r36;
	or.pred  	%p7, %p5, %p6;
	setp.lt.s32 	%p8, %r33, 1;
	or.pred  	%p9, %p7, %p8;
	@%p9 bra 	$L__BB0_30;
	mov.u32 	%r45, %ctaid.z;
	mad.lo.s32 	%r46, %r36, %r45, %r43;
	mad.lo.s32 	%r47, %r46, %r34, %r1;
	mul.lo.s32 	%r3, %r47, %r33;
	shl.b32 	%r4, %r1, 1;
	shl.b32 	%r5, %r43, 1;
	mul.lo.s32 	%r6, %r32, %r45;
	setp.eq.s32 	%p10, %r33, 1;
	mov.b32 	%r71, 0;
	@%p10 bra 	$L__BB0_20;
	setp.lt.s32 	%p11, %r5, %r32;
	add.s32 	%r48, %r5, %r6;
	setp.lt.s32 	%p12, %r4, %r31;
	and.pred  	%p1, %p12, %p11;
	mad.lo.s32 	%r49, %r48, %r31, %r4;
	mul.lo.s32 	%r66, %r49, %r33;
	add.s32 	%r50, %r4, 1;
	setp.lt.s32 	%p13, %r50, %r31;
	and.pred  	%p2, %p13, %p11;
	add.s32 	%r67, %r66, %r33;
	add.s32 	%r51, %r5, 1;
	setp.lt.s32 	%p14, %r51, %r32;
	and.pred  	%p3, %p12, %p14;
	add.s32 	%r52, %r49, %r31;
	mul.lo.s32 	%r68, %r52, %r33;
	and.pred  	%p4, %p13, %p14;
	add.s32 	%r69, %r68, %r33;
	mul.wide.s32 	%rd17, %r69, 4;
	add.s64 	%rd18, %rd17, %rd1;
	add.s64 	%rd52, %rd18, 4;
	mul.wide.s32 	%rd19, %r68, 4;
	add.s64 	%rd20, %rd19, %rd1;
	add.s64 	%rd51, %rd20, 4;
	mul.wide.s32 	%rd21, %r67, 4;
	add.s64 	%rd22, %rd21, %rd1;
	add.s64 	%rd50, %rd22, 4;
	mul.wide.s32 	%rd23, %r66, 4;
	add.s64 	%rd24, %rd23, %rd1;
	add.s64 	%rd49, %rd24, 4;
	and.b32  	%r53, %r33, 2147483646;
	neg.s32 	%r70, %r53;
	mov.u32 	%r65, %r3;
$L__BB0_3:
	mov.f32 	%f41, 0fFF800000;
	not.pred 	%p15, %p1;
	@%p15 bra 	$L__BB0_5;
	mul.wide.s32 	%rd25, %r66, 4;
	add.s64 	%rd26, %rd1, %rd25;
	ld.global.f32 	%f26, [%rd26];
	max.f32 	%f41, %f26, 0fFF800000;
$L__BB0_5:
	not.pred 	%p16, %p2;
	@%p16 bra 	$L__BB0_7;
	mul.wide.s32 	%rd27, %r67, 4;
	add.s64 	%rd28, %rd1, %rd27;
	ld.global.f32 	%f27, [%rd28];
	max.f32 	%f41, %f41, %f27;
$L__BB0_7:
	not.pred 	%p17, %p3;
	@%p17 bra 	$L__BB0_9;
	mul.wide.s32 	%rd29, %r68, 4;
	add.s64 	%rd30, %rd1, %rd29;
	ld.global.f32 	%f28, [%rd30];
	max.f32 	%f41, %f41, %f28;
$L__BB0_9:
	not.pred 	%p18, %p4;
	@%p18 bra 	$L__BB0_11;
	mul.wide.s32 	%rd31, %r69, 4;
	add.s64 	%rd32, %rd1, %rd31;
	ld.global.f32 	%f29, [%rd32];
	max.f32 	%f41, %f41, %f29;
$L__BB0_11:
	ld.param.u64 	%rd47, [_Z16maxPoolingKernelPfS_iiiiii_param_1];
	mul.wide.s32 	%rd33, %r65, 4;
	cvta.to.global.u64 	%rd34, %rd47;
	add.s64 	%rd35, %rd34, %rd33;
	add.s64 	%rd10, %rd35, 4;
	st.global.f32 	[%rd35], %f41;
	mov.f32 	%f45, 0fFF800000;
	@%p15 bra 	$L__BB0_13;
	ld.global.f32 	%f31, [%rd49];
	max.f32 	%f45, %f31, 0fFF800000;
$L__BB0_13:
	@%p16 bra 	$L__BB0_15;
	ld.global.f32 	%f32, [%rd50];
	max.f32 	%f45, %f45, %f32;
$L__BB0_15:
	@%p17 bra 	$L__BB0_17;
	ld.global.f32 	%f33, [%rd51];
	max.f32 	%f45, %f45, %f33;
$L__BB0_17:
	@%p18 bra 	$L__BB0_19;
	ld.global.f32 	%f34, [%rd52];
	max.f32 	%f45, %f45, %f34;
$L__BB0_19:
	and.b32  	%r71, %r33, 2147483646;
	st.global.f32 	[%rd10], %f45;
	add.s64 	%rd52, %rd52, 8;
	add.s64 	%rd51, %rd51, 8;
	add.s64 	%rd50, %rd50, 8;
	add.s64 	%rd49, %rd49, 8;
	add.s32 	%r70, %r70, 2;
	add.s32 	%r69, %r69, 2;
	add.s32 	%r68, %r68, 2;
	add.s32 	%r67, %r67, 2;
	add.s32 	%r66, %r66, 2;
	add.s32 	%r65, %r65, 2;
	setp.ne.s32 	%p23, %r70, 0;
	@%p23 bra 	$L__BB0_3;
$L__BB0_20:
	and.b32  	%r54, %r33, 1;
	setp.eq.b32 	%p24, %r54, 1;
	not.pred 	%p25, %p24;
	@%p25 bra 	$L__BB0_30;
	setp.ge.s32 	%p26, %r5, %r32;
	mov.u32 	%r55, %ctaid.z;
	mad.lo.s32 	%r26, %r32, %r55, %r5;
	mul.lo.s32 	%r27, %r26, %r31;
	setp.ge.s32 	%p27, %r4, %r31;
	mov.f32 	%f49, 0fFF800000;
	or.pred  	%p28, %p27, %p26;
	@%p28 bra 	$L__BB0_23;
	add.s32 	%r56, %r4, %r27;
	mad.lo.s32 	%r57, %r56, %r33, %r71;
	mul.wide.s32 	%rd36, %r57, 4;
	add.s64 	%rd37, %rd1, %rd36;
	ld.global.f32 	%f36, [%rd37];
	max.f32 	%f49, %f36, 0fFF800000;
$L__BB0_23:
	setp.ge.s32 	%p29, %r5, %r32;
	add.s32 	%r28, %r4, 1;
	setp.ge.s32 	%p30, %r28, %r31;
	or.pred  	%p31, %p30, %p29;
	@%p31 bra 	$L__BB0_25;
	add.s32 	%r58, %r28, %r27;
	mad.lo.s32 	%r59, %r58, %r33, %r71;
	mul.wide.s32 	%rd38, %r59, 4;
	add.s64 	%rd39, %rd1, %rd38;
	ld.global.f32 	%f37, [%rd39];
	max.f32 	%f49, %f49, %f37;
$L__BB0_25:
	setp.ge.s32 	%p32, %r4, %r31;
	add.s32 	%r29, %r5, 1;
	setp.ge.s32 	%p33, %r29, %r32;
	mad.lo.s32 	%r30, %r31, %r26, %r31;
	or.pred  	%p34, %p32, %p33;
	@%p34 bra 	$L__BB0_27;
	add.s32 	%r60, %r4, %r30;
	mad.lo.s32 	%r61, %r60, %r33, %r71;
	mul.wide.s32 	%rd40, %r61, 4;
	add.s64 	%rd41, %rd1, %rd40;
	ld.global.f32 	%f38, [%rd41];
	max.f32 	%f49, %f49, %f38;
$L__BB0_27:
	setp.ge.s32 	%p35, %r29, %r32;
	setp.ge.s32 	%p36, %r28, %r31;
	or.pred  	%p37, %p36, %p35;
	@%p37 bra 	$L__BB0_29;
	add.s32 	%r62, %r28, %r30;
	mad.lo.s32 	%r63, %r62, %r33, %r71;
	mul.wide.s32 	%rd42, %r63, 4;
	add.s64 	%rd43, %rd1, %rd42;
	ld.global.f32 	%f39, [%rd43];
	max.f32 	%f49, %f49, %f39;
$L__BB0_29:
	ld.param.u64 	%rd48, [_Z16maxPoolingKernelPfS_iiiiii_param_1];
	add.s32 	%r64, %r71, %r3;
	cvta.to.global.u64 	%rd44, %rd48;
	mul.wide.s32 	%rd45, %r64, 4;
	add.s64 	%rd46, %rd44, %rd45;
	st.global.f32 	[%rd46], %f49;
$L__BB0_30:
	ret;

}


// ===== COMPILED SASS (sm_100) =====

	.target	sm_100

	.elftype	@"ET_EXEC"


//--------------------- .note.nv.tkinfo           --------------------------
	.section	.note.nv.tkinfo,"",@"SHT_NOTE"
	.sectionflags	@"SHF_NOTE_NV_TKINFO"
	.tkinfo
        /*0018*/ 	.word	0x00000002
        /*0030*/ 	.string	""
        /*0030*/ 	.string	"ptxas"
        /*0030*/ 	.string	"Cuda compilation tools, release 13.0, V13.0.88"
        /*0030*/ 	.string	"Build cuda_13.0.r13.0/compiler.36424714_0"
        /*0030*/ 	.string	"-arch sm_100 -m 64 "



//--------------------- .note.nv.cuinfo           --------------------------
	.section	.note.nv.cuinfo,"",@"SHT_NOTE"
	.sectionflags	@"SHF_NOTE_NV_CUINFO"
        /*0018*/ 	.short	0x0002
        /*001a*/ 	.short	0x0064
        /*001c*/ 	.short	0x0082
	.zero		2


//--------------------- .nv.info                  --------------------------
	.section	.nv.info,"",@"SHT_CUDA_INFO"
	.align	4


	//----- nvinfo : EIATTR_REGCOUNT
	.align		4
        /*0000*/ 	.byte	0x04, 0x2f
        /*0002*/ 	.short	(.L_1 - .L_0)
	.align		4
.L_0:
        /*0004*/ 	.word	index@(_Z16maxPoolingKernelPfS_iiiiii)
        /*0008*/ 	.word	0x00000020


	//----- nvinfo : EIATTR_FRAME_SIZE
	.align		4
.L_1:
        /*000c*/ 	.byte	0x04, 0x11
        /*000e*/ 	.short	(.L_3 - .L_2)
	.align		4
.L_2:
        /*0010*/ 	.word	index@(_Z16maxPoolingKernelPfS_iiiiii)
        /*0014*/ 	.word	0x00000000


	//----- nvinfo : EIATTR_MIN_STACK_SIZE
	.align		4
.L_3:
        /*0018*/ 	.byte	0x04, 0x12
        /*001a*/ 	.short	(.L_5 - .L_4)
	.align		4
.L_4:
        /*001c*/ 	.word	index@(_Z16maxPoolingKernelPfS_iiiiii)
        /*0020*/ 	.word	0x00000000
.L_5:


//--------------------- .nv.compat                --------------------------
	.section	.nv.compat,"",@"SHT_CUDA_COMPAT_INFO"
	.align	4
        /*0000*/ 	.byte	0x02, 0x09, 0x00, 0x00, 0x02, 0x02, 0x01, 0x00, 0x02, 0x05, 0x05, 0x00, 0x03, 0x07, 0x01, 0x01
        /*0010*/ 	.byte	0x02, 0x03, 0x00, 0x00, 0x02, 0x06, 0x01, 0x00, 0x04, 0x0b, 0x08, 0x00, 0x09, 0x00, 0x00, 0x00
        /*0020*/ 	.byte	0x00, 0x00, 0x00, 0x00


//--------------------- .nv.info._Z16maxPoolingKernelPfS_iiiiii --------------------------
	.section	.nv.info._Z16maxPoolingKernelPfS_iiiiii,"",@"SHT_CUDA_INFO"
	.sectionflags	@""
	.align	4


	//----- nvinfo : EIATTR_CUDA_API_VERSION
	.align		4
        /*0000*/ 	.byte	0x04, 0x37
        /*0002*/ 	.short	(.L_7 - .L_6)
.L_6:
        /*0004*/ 	.word	0x00000082


	//----- nvinfo : EIATTR_KPARAM_INFO
	.align		4
.L_7:
        /*0008*/ 	.byte	0x04, 0x17
        /*000a*/ 	.short	(.L_9 - .L_8)
.L_8:
        /*000c*/ 	.word	0x00000000
        /*0010*/ 	.short	0x0007
        /*0012*/ 	.short	0x0024
        /*0014*/ 	.byte	0x00, 0xf0, 0x11, 0x00


	//----- nvinfo : EIATTR_KPARAM_INFO
	.align		4
.L_9:
        /*0018*/ 	.byte	0x04, 0x17
        /*001a*/ 	.short	(.L_11 - .L_10)
.L_10:
        /*001c*/ 	.word	0x00000000
        /*0020*/ 	.short	0x0006
        /*0022*/ 	.short	0x0020
        /*0024*/ 	.byte	0x00, 0xf0, 0x11, 0x00


	//----- nvinfo : EIATTR_KPARAM_INFO
	.align		4
.L_11:
        /*0028*/ 	.byte	0x04, 0x17
        /*002a*/ 	.short	(.L_13 - .L_12)
.L_12:
        /*002c*/ 	.word	0x00000000
        /*0030*/ 	.short	0x0005
        /*0032*/ 	.short	0x001c
        /*0034*/ 	.byte	0x00, 0xf0, 0x11, 0x00


	//----- nvinfo : EIATTR_KPARAM_INFO
	.align		4
.L_13:
        /*0038*/ 	.byte	0x04, 0x17
        /*003a*/ 	.short	(.L_15 - .L_14)
.L_14:
        /*003c*/ 	.word	0x00000000
        /*0040*/ 	.short	0x0004
        /*0042*/ 	.short	0x0018
        /*0044*/ 	.byte	0x00, 0xf0, 0x11, 0x00


	//----- nvinfo : EIATTR_KPARAM_INFO
	.align		4
.L_15:
        /*0048*/ 	.byte	0x04, 0x17
        /*004a*/ 	.short	(.L_17 - .L_16)
.L_16:
        /*004c*/ 	.word	0x00000000
        /*0050*/ 	.short	0x0003
        /*0052*/ 	.short	0x0014
        /*0054*/ 	.byte	0x00, 0xf0, 0x11, 0x00


	//----- nvinfo : EIATTR_KPARAM_INFO
	.align		4
.L_17:
        /*0058*/ 	.byte	0x04, 0x17
        /*005a*/ 	.short	(.L_19 - .L_18)
.L_18:
        /*005c*/ 	.word	0x00000000
        /*0060*/ 	.short	0x0002
        /*0062*/ 	.short	0x0010
        /*0064*/ 	.byte	0x00, 0xf0, 0x11, 0x00


	//----- nvinfo : EIATTR_KPARAM_INFO
	.align		4
.L_19:
        /*0068*/ 	.byte	0x04, 0x17
        /*006a*/ 	.short	(.L_21 - .L_20)
.L_20:
        /*006c*/ 	.word	0x00000000
        /*0070*/ 	.short	0x0001
        /*0072*/ 	.short	0x0008
        /*0074*/ 	.byte	0x00, 0xf5, 0x21, 0x00


	//----- nvinfo : EIATTR_KPARAM_INFO
	.align		4
.L_21:
        /*0078*/ 	.byte	0x04, 0x17
        /*007a*/ 	.short	(.L_23 - .L_22)
.L_22:
        /*007c*/ 	.word	0x00000000
        /*0080*/ 	.short	0x0000
        /*0082*/ 	.short	0x0000
        /*0084*/ 	.byte	0x00, 0xf5, 0x21, 0x00


	//----- nvinfo : EIATTR_SPARSE_MMA_MASK
	.align		4
.L_23:
        /*0088*/ 	.byte	0x03, 0x50
        /*008a*/ 	.short	0x0000


	//----- nvinfo : EIATTR_MAXREG_COUNT
	.align		4
        /*008c*/ 	.byte	0x03, 0x1b
        /*008e*/ 	.short	0x00ff


	//----- nvinfo : EIATTR_MERCURY_ISA_VERSION
	.align		4
        /*0090*/ 	.byte	0x03, 0x5f
        /*0092*/ 	.short	0x0101


	//----- nvinfo : EIATTR_VRC_CTA_INIT_COUNT
	.align		4
        /*0094*/ 	.byte	0x02, 0x4a
	.zero		1
	.zero		1


	//----- nvinfo : EIATTR_EXIT_INSTR_OFFSETS
	.align		4
        /*0098*/ 	.byte	0x04, 0x1c
        /*009a*/ 	.short	(.L_25 - .L_24)


	//   ....[0]....
.L_24:
        /*009c*/ 	.word	0x000000e0


	//   ....[1]....
        /*00a0*/ 	.word	0x00000700


	//   ....[2]....
        /*00a4*/ 	.word	0x000009a0


	//----- nvinfo : EIATTR_CBANK_PARAM_SIZE
	.align		4
.L_25:
        /*00a8*/ 	.byte	0x03, 0x19
        /*00aa*/ 	.short	0x0028


	//----- nvinfo : EIATTR_PARAM_CBANK
	.align		4
        /*00ac*/ 	.byte	0x04, 0x0a
        /*00ae*/ 	.short	(.L_27 - .L_26)
	.align		4
.L_26:
        /*00b0*/ 	.word	index@(.nv.constant0._Z16maxPoolingKernelPfS_iiiiii)
        /*00b4*/ 	.short	0x0380
        /*00b6*/ 	.short	0x0028


	//----- nvinfo : EIATTR_SW_WAR
	.align		4
.L_27:
        /*00b8*/ 	.byte	0x04, 0x36
        /*00ba*/ 	.short	(.L_29 - .L_28)
.L_28:
        /*00bc*/ 	.word	0x00000008
.L_29:


//--------------------- .nv.callgraph             --------------------------
	.section	.nv.callgraph,"",@"SHT_CUDA_CALLGRAPH"
	.align	4
	.sectionentsize	8
	.align		4
        /*0000*/ 	.word	0x00000000
	.align		4
        /*0004*/ 	.word	0xffffffff
	.align		4
        /*0008*/ 	.word	0x00000000
	.align		4
        /*000c*/ 	.word	0xfffffffe
	.align		4
        /*0010*/ 	.word	0x00000000
	.align		4
        /*0014*/ 	.word	0xfffffffd
	.align		4
        /*0018*/ 	.word	0x00000000
	.align		4
        /*001c*/ 	.word	0xfffffffc


//--------------------- .text._Z16maxPoolingKernelPfS_iiiiii --------------------------
	.section	.text._Z16maxPoolingKernelPfS_iiiiii,"ax",@progbits
	.align	128
        .global         _Z16maxPoolingKernelPfS_iiiiii
        .type           _Z16maxPoolingKernelPfS_iiiiii,@function
        .size           _Z16maxPoolingKernelPfS_iiiiii,(.L_x_3 - _Z16maxPoolingKernelPfS_iiiiii)
        .other          _Z16maxPoolingKernelPfS_iiiiii,@"STO_CUDA_ENTRY STV_DEFAULT"
_Z16maxPoolingKernelPfS_iiiiii:
.text._Z16maxPoolingKernelPfS_iiiiii:
[----:B------:R-:W-:Y:S01]  /*0000*/  LDC R1, c[0x0][0x37c] ;  /* 0x0000df00ff017b82 */ /* 0x000fe20000000800 */
[----:B------:R-:W0:Y:S07]  /*0010*/  S2R R5, SR_TID.Y ;  /* 0x0000000000057919 */ /* 0x000e2e0000002200 */
[----:B------:R-:W1:Y:S01]  /*0020*/  LDC R0, c[0x0][0x360] ;  /* 0x0000d800ff007b82 */ /* 0x000e620000000800 */
[----:B------:R-:W2:Y:S01]  /*0030*/  LDCU UR6, c[0x0][0x3a0] ;  /* 0x00007400ff0677ac */ /* 0x000ea20008000800 */
[----:B------:R-:W1:Y:S06]  /*0040*/  S2R R3, SR_TID.X ;  /* 0x0000000000037919 */ /* 0x000e6c0000002100 */
[----:B------:R-:W0:Y:S08]  /*0050*/  S2UR UR5, SR_CTAID.Y ;  /* 0x00000000000579c3 */ /* 0x000e300000002600 */
[----:B------:R-:W0:Y:S08]  /*0060*/  LDC R2, c[0x0][0x364] ;  /* 0x0000d900ff027b82 */ /* 0x000e300000000800 */
[----:B------:R-:W1:Y:S08]  /*0070*/  S2UR UR4, SR_CTAID.X ;  /* 0x00000000000479c3 */ /* 0x000e700000002500 */
[----:B------:R-:W3:Y:S01]  /*0080*/  LDC.64 R14, c[0x0][0x398] ;  /* 0x0000e600ff0e7b82 */ /* 0x000ee20000000a00 */
[----:B0-----:R-:W-:-:S05]  /*0090*/  IMAD R2, R2, UR5, R5 ;  /* 0x0000000502027c24 */ /* 0x001fca000f8e0205 */
[----:B--2---:R-:W-:Y:S01]  /*00a0*/  ISETP.GE.AND P0, PT, R2, UR6, PT ;  /* 0x0000000602007c0c */ /* 0x004fe2000bf06270 */
[----:B-1----:R-:W-:-:S05]  /*00b0*/  IMAD R0, R0, UR4, R3 ;  /* 0x0000000400007c24 */ /* 0x002fca000f8e0203 */
[----:B---3--:R-:W-:-:S04]  /*00c0*/  ISETP.GE.OR P0, PT, R0, R15, P0 ;  /* 0x0000000f0000720c */ /* 0x008fc80000706670 */
[----:B------:R-:W-:-:S13]  /*00d0*/  ISETP.LT.OR P0, PT, R14, 0x1, P0 ;  /* 0x000000010e00780c */ /* 0x000fda0000701670 */
[----:B------:R-:W-:Y:S05]  /*00e0*/  @P0 EXIT ;  /* 0x000000000000094d */ /* 0x000fea0003800000 */
[----:B------:R-:W0:Y:S01]  /*00f0*/  S2R R5, SR_CTAID.Z ;  /* 0x0000000000057919 */ /* 0x000e220000002700 */
[----:B------:R-:W-:Y:S01]  /*0100*/  ISETP.NE.AND P0, PT, R14, 0x1, PT ;  /* 0x000000010e00780c */ /* 0x000fe20003f05270 */
[----:B------:R-:W1:Y:S01]  /*0110*/  LDCU.64 UR4, c[0x0][0x358] ;  /* 0x00006b00ff0477ac */ /* 0x000e620008000a00 */
[----:B------:R-:W-:Y:S02]  /*0120*/  HFMA2 R22, -RZ, RZ, 0, 0 ;  /* 0x00000000ff167431 */ /* 0x000fe400000001ff */
[----:B0-----:R-:W-:-:S04]  /*0130*/  IMAD R3, R5, UR6, R2 ;  /* 0x0000000605037c24 */ /* 0x001fc8000f8e0202 */
[----:B------:R-:W-:Y:S02]  /*0140*/  IMAD R15, R3, R15, R0 ;  /* 0x0000000f030f7224 */ /* 0x000fe400078e0200 */
[----:B------:R-:W-:Y:S02]  /*0150*/  IMAD.SHL.U32 R3, R0, 0x2, RZ ;  /* 0x0000000200037824 */ /* 0x000fe400078e00ff */
[----:B------:R-:W-:Y:S02]  /*0160*/  IMAD.SHL.U32 R0, R2, 0x2, RZ ;  /* 0x0000000202007824 */ /* 0x000fe400078e00ff */
[----:B------:R-:W-:Y:S01]  /*0170*/  IMAD R2, R15, R14, RZ ;  /* 0x0000000e0f027224 */ /* 0x000fe200078e02ff */
[----:B-1----:R-:W-:Y:S06]  /*0180*/  @!P0 BRA `(.L_x_0) ;  /* 0x0000000400508947 */ /* 0x002fec0003800000 */
[----:B------:R-:W0:Y:S01]  /*0190*/  LDCU.64 UR6, c[0x0][0x390] ;  /* 0x00007200ff0677ac */ /* 0x000e220008000a00 */
[----:B------:R-:W1:Y:S01]  /*01a0*/  LDC.64 R16, c[0x0][0x380] ;  /* 0x0000e000ff107b82 */ /* 0x000e620000000a00 */
[----:B------:R-:W-:Y:S01]  /*01b0*/  VIADD R6, R3, 0x1 ;  /* 0x0000000103067836 */ /* 0x000fe20000000000 */
[----:B------:R-:W-:Y:S01]  /*01c0*/  LOP3.LUT R22, R14, 0x7ffffffe, RZ, 0xc0, !PT ;  /* 0x7ffffffe0e167812 */ /* 0x000fe200078ec0ff */
[----:B------:R-:W-:-:S05]  /*01d0*/  IMAD.MOV.U32 R23, RZ, RZ, R2 ;  /* 0x000000ffff177224 */ /* 0x000fca00078e0002 */
[----:B------:R-:W2:Y:S01]  /*01e0*/  LDC.64 R12, c[0x0][0x388] ;  /* 0x0000e200ff0c7b82 */ /* 0x000ea20000000a00 */
[----:B0-----:R-:W-:Y:S01]  /*01f0*/  IMAD R4, R5, UR7, R0 ;  /* 0x0000000705047c24 */ /* 0x001fe2000f8e0200 */
[----:B------:R-:W-:-:S03]  /*0200*/  ISETP.GE.AND P0, PT, R0, UR7, PT ;  /* 0x0000000700007c0c */ /* 0x000fc6000bf06270 */
[----:B------:R-:W-:Y:S01]  /*0210*/  IMAD R9, R4, UR6, R3 ;  /* 0x0000000604097c24 */ /* 0x000fe2000f8e0203 */
[----:B------:R-:W-:Y:S02]  /*0220*/  IADD3 R4, PT, PT, R0, 0x1, RZ ;  /* 0x0000000100047810 */ /* 0x000fe40007ffe0ff */
[----:B------:R-:W-:Y:S01]  /*0230*/  ISETP.LT.AND P2, PT, R6, UR6, !P0 ;  /* 0x0000000606007c0c */ /* 0x000fe2000c741270 */
[C---:B------:R-:W-:Y:S01]  /*0240*/  VIADD R7, R9.reuse, UR6 ;  /* 0x0000000609077c36 */ /* 0x040fe20008000000 */
[----:B------:R-:W-:Y:S01]  /*0250*/  ISETP.GE.AND P1, PT, R4, UR7, PT ;  /* 0x0000000704007c0c */ /* 0x000fe2000bf26270 */
[-C--:B------:R-:W-:Y:S01]  /*0260*/  IMAD R9, R9, R14.reuse, RZ ;  /* 0x0000000e09097224 */ /* 0x080fe200078e02ff */
[----:B------:R-:W-:Y:S01]  /*0270*/  ISETP.LT.AND P0, PT, R3, UR6, !P0 ;  /* 0x0000000603007c0c */ /* 0x000fe2000c701270 */
[----:B------:R-:W-:Y:S01]  /*0280*/  IMAD R7, R7, R14, RZ ;  /* 0x0000000e07077224 */ /* 0x000fe200078e02ff */
[----:B------:R-:W-:Y:S01]  /*0290*/  ISETP.LT.AND P3, PT, R6, UR6, !P1 ;  /* 0x0000000606007c0c */ /* 0x000fe2000cf61270 */
[----:B------:R-:W-:Y:S01]  /*02a0*/  IMAD.IADD R5, R9, 0x1, R14 ;  /* 0x0000000109057824 */ /* 0x000fe200078e020e */
[----:B------:R-:W-:Y:S01]  /*02b0*/  ISETP.LT.AND P1, PT, R3, UR6, !P1 ;  /* 0x0000000603007c0c */ /* 0x000fe2000cf21270 */
[----:B-1----:R-:W-:-:S04]  /*02c0*/  IMAD.WIDE R18, R7, 0x4, R16 ;  /* 0x0000000407127825 */ /* 0x002fc800078e0210 */
[----:B------:R-:W-:Y:S01]  /*02d0*/  IMAD.IADD R4, R7, 0x1, R14 ;  /* 0x0000000107047824 */ /* 0x000fe200078e020e */
[----:B------:R-:W-:Y:S01]  /*02e0*/  IADD3 R8, P4, PT, R18, 0x4, RZ ;  /* 0x0000000412087810 */ /* 0x000fe20007f9e0ff */
[----:B------:R-:W-:-:S03]  /*02f0*/  IMAD.WIDE R10, R9, 0x4, R16 ;  /* 0x00000004090a7825 */ /* 0x000fc600078e0210 */
[----:B------:R-:W-:Y:S01]  /*0300*/  IADD3.X R19, PT, PT, RZ, R19, RZ, P4, !PT ;  /* 0x00000013ff137210 */ /* 0x000fe200027fe4ff */
[----:B------:R-:W-:Y:S01]  /*0310*/  IMAD.WIDE R20, R5, 0x4, R16 ;  /* 0x0000000405147825 */ /* 0x000fe200078e0210 */
[----:B------:R-:W-:-:S03]  /*0320*/  IADD3 R10, P4, PT, R10, 0x4, RZ ;  /* 0x000000040a0a7810 */ /* 0x000fc60007f9e0ff */
[----:B------:R-:W-:Y:S01]  /*0330*/  IMAD.WIDE R16, R4, 0x4, R16 ;  /* 0x0000000404107825 */ /* 0x000fe200078e0210 */
[----:B------:R-:W-:-:S03]  /*0340*/  IADD3 R6, P6, PT, R20, 0x4, RZ ;  /* 0x0000000414067810 */ /* 0x000fc60007fde0ff */
[----:B------:R-:W-:Y:S01]  /*0350*/  IMAD.X R11, RZ, RZ, R11, P4 ;  /* 0x000000ffff0b7224 */ /* 0x000fe200020e060b */
[----:B------:R-:W-:Y:S01]  /*0360*/  IADD3 R18, P5, PT, R16, 0x4, RZ ;  /* 0x0000000410127810 */ /* 0x000fe20007fbe0ff */
[----:B------:R-:W-:Y:S02]  /*0370*/  IMAD.X R21, RZ, RZ, R21, P6 ;  /* 0x000000ffff157224 */ /* 0x000fe400030e0615 */
[----:B------:R-:W-:Y:S01]  /*0380*/  IMAD.MOV R20, RZ, RZ, -R22 ;  /* 0x000000ffff147224 */ /* 0x000fe200078e0a16 */
[----:B--2---:R-:W-:-:S09]  /*0390*/  IADD3.X R25, PT, PT, RZ, R17, RZ, P5, !PT ;  /* 0x00000011ff197210 */ /* 0x004fd20002ffe4ff */
.L_x_1:
[----:B0-----:R-:W0:Y:S08]  /*03a0*/  @P0 LDC.64 R26, c[0x0][0x380] ;  /* 0x0000e000ff1a0b82 */ /* 0x001e300000000a00 */
[----:B------:R-:W1:Y:S08]  /*03b0*/  @P2 LDC.64 R28, c[0x0][0x380] ;  /* 0x0000e000ff1c2b82 */ /* 0x000e700000000a00 */
[----:B------:R-:W2:Y:S08]  /*03c0*/  @P1 LDC.64 R16, c[0x0][0x380] ;  /* 0x0000e000ff101b82 */ /* 0x000eb00000000a00 */
[----:B------:R-:W3:Y:S01]  /*03d0*/  @P3 LDC.64 R14, c[0x0][0x380] ;  /* 0x0000e000ff0e3b82 */ /* 0x000ee20000000a00 */
[----:B0-----:R-:W-:-:S06]  /*03e0*/  @P0 IMAD.WIDE R26, R9, 0x4, R26 ;  /* 0x00000004091a0825 */ /* 0x001fcc00078e021a */
[----:B------:R-:W4:Y:S01]  /*03f0*/  @P0 LDG.E R26, desc[UR4][R26.64] ;  /* 0x000000041a1a0981 */ /* 0x000f22000c1e1900 */
[----:B-1----:R-:W-:-:S05]  /*0400*/  @P2 IMAD.WIDE R28, R5, 0x4, R28 ;  /* 0x00000004051c2825 */ /* 0x002fca00078e021c */
[----:B------:R0:W5:Y:S01]  /*0410*/  @P2 LDG.E R24, desc[UR4][R28.64] ;  /* 0x000000041c182981 */ /* 0x000162000c1e1900 */
[----:B--2---:R-:W-:-:S06]  /*0420*/  @P1 IMAD.WIDE R16, R7, 0x4, R16 ;  /* 0x0000000407101825 */ /* 0x004fcc00078e0210 */
[----:B------:R-:W2:Y:S01]  /*0430*/  @P1 LDG.E R16, desc[UR4][R16.64] ;  /* 0x0000000410101981 */ /* 0x000ea2000c1e1900 */
[----:B---3--:R-:W-:-:S06]  /*0440*/  @P3 IMAD.WIDE R14, R4, 0x4, R14 ;  /* 0x00000004040e3825 */ /* 0x008fcc00078e020e */
[----:B------:R1:W3:Y:S01]  /*0450*/  @P3 LDG.E R14, desc[UR4][R14.64] ;  /* 0x000000040e0e3981 */ /* 0x0002e2000c1e1900 */
[----:B0-----:R-:W-:Y:S01]  /*0460*/  MOV R29, 0xff800000 ;  /* 0xff800000001d7802 */ /* 0x001fe20000000f00 */
[----:B-1----:R-:W-:Y:S01]  /*0470*/  @P2 IMAD.MOV.U32 R15, RZ, RZ, R21 ;  /* 0x000000ffff0f2224 */ /* 0x002fe200078e0015 */
[----:B----4-:R-:W-:-:S04]  /*0480*/  @P0 FMNMX R29, R26, -INF , !PT ;  /* 0xff8000001a1d0809 */ /* 0x010fc80007800000 */
[----:B-----5:R-:W-:Y:S01]  /*0490*/  @P2 FMNMX R29, R29, R24, !PT ;  /* 0x000000181d1d2209 */ /* 0x020fe20007800000 */
[----:B------:R-:W-:-:S03]  /*04a0*/  IMAD.WIDE R26, R23, 0x4, R12 ;  /* 0x00000004171a7825 */ /* 0x000fc600078e020c */
[----:B--2---:R-:W-:-:S04]  /*04b0*/  @P1 FMNMX R29, R29, R16, !PT ;  /* 0x000000101d1d1209 */ /* 0x004fc80007800000 */
[----:B---3--:R-:W-:Y:S01]  /*04c0*/  @P3 FMNMX R29, R29, R14, !PT ;  /* 0x0000000e1d1d3209 */ /* 0x008fe20007800000 */
[----:B------:R-:W-:-:S04]  /*04d0*/  @P2 IMAD.MOV.U32 R14, RZ, RZ, R6 ;  /* 0x000000ffff0e2224 */ /* 0x000fc800078e0006 */
[----:B------:R0:W-:Y:S04]  /*04e0*/  STG.E desc[UR4][R26.64], R29 ;  /* 0x0000001d1a007986 */ /* 0x0001e8000c101904 */
[----:B------:R-:W2:Y:S04]  /*04f0*/  @P0 LDG.E R16, desc[UR4][R10.64] ;  /* 0x000000040a100981 */ /* 0x000ea8000c1e1900 */
[----:B------:R1:W3:Y:S01]  /*0500*/  @P2 LDG.E R24, desc[UR4][R14.64] ;  /* 0x000000040e182981 */ /* 0x0002e2000c1e1900 */
[----:B------:R-:W-:Y:S01]  /*0510*/  MOV R17, 0xff800000 ;  /* 0xff80000000117802 */ /* 0x000fe20000000f00 */
[----:B-1----:R-:W-:Y:S01]  /*0520*/  @P1 IMAD.MOV.U32 R14, RZ, RZ, R8 ;  /* 0x000000ffff0e1224 */ /* 0x002fe200078e0008 */
[----:B------:R-:W-:-:S02]  /*0530*/  @P1 MOV R15, R19 ;  /* 0x00000013000f1202 */ /* 0x000fc40000000f00 */
[----:B--2---:R-:W-:-:S03]  /*0540*/  @P0 FMNMX R17, R16, -INF , !PT ;  /* 0xff80000010110809 */ /* 0x004fc60007800000 */
[----:B------:R1:W2:Y:S01]  /*0550*/  @P1 LDG.E R16, desc[UR4][R14.64] ;  /* 0x000000040e101981 */ /* 0x0002a2000c1e1900 */
[----:B---3--:R-:W-:Y:S01]  /*0560*/  @P2 FMNMX R17, R17, R24, !PT ;  /* 0x0000001811112209 */ /* 0x008fe20007800000 */
[----:B-1----:R-:W-:Y:S01]  /*0570*/  @P3 IMAD.MOV.U32 R14, RZ, RZ, R18 ;  /* 0x000000ffff0e3224 */ /* 0x002fe200078e0012 */
[----:B------:R-:W-:-:S05]  /*0580*/  @P3 MOV R15, R25 ;  /* 0x00000019000f3202 */ /* 0x000fca0000000f00 */
[----:B------:R-:W3:Y:S01]  /*0590*/  @P3 LDG.E R24, desc[UR4][R14.64] ;  /* 0x000000040e183981 */ /* 0x000ee2000c1e1900 */
[----:B------:R-:W-:Y:S01]  /*05a0*/  VIADD R20, R20, 0x2 ;  /* 0x0000000214147836 */ /* 0x000fe20000000000 */
[----:B------:R-:W-:-:S04]  /*05b0*/  IADD3 R8, P6, PT, R8, 0x8, RZ ;  /* 0x0000000808087810 */ /* 0x000fc80007fde0ff */
[----:B------:R-:W-:Y:S02]  /*05c0*/  IADD3.X R19, PT, PT, RZ, R19, RZ, P6, !PT ;  /* 0x00000013ff137210 */ /* 0x000fe400037fe4ff */
[----:B------:R-:W-:Y:S02]  /*05d0*/  ISETP.NE.AND P6, PT, R20, RZ, PT ;  /* 0x000000ff1400720c */ /* 0x000fe40003fc5270 */
[----:B------:R-:W-:Y:S02]  /*05e0*/  IADD3 R18, P4, PT, R18, 0x8, RZ ;  /* 0x0000000812127810 */ /* 0x000fe40007f9e0ff */
[----:B------:R-:W-:Y:S02]  /*05f0*/  IADD3 R6, P5, PT, R6, 0x8, RZ ;  /* 0x0000000806067810 */ /* 0x000fe40007fbe0ff */
[----:B------:R-:W-:Y:S02]  /*0600*/  IADD3.X R25, PT, PT, RZ, R25, RZ, P4, !PT ;  /* 0x00000019ff197210 */ /* 0x000fe400027fe4ff */
[----:B------:R-:W-:Y:S01]  /*0610*/  IADD3 R10, P4, PT, R10, 0x8, RZ ;  /* 0x000000080a0a7810 */ /* 0x000fe20007f9e0ff */
[----:B------:R-:W-:Y:S01]  /*0620*/  VIADD R23, R23, 0x2 ;  /* 0x0000000217177836 */ /* 0x000fe20000000000 */
[----:B------:R-:W-:Y:S01]  /*0630*/  IADD3 R5, PT, PT, R5, 0x2, RZ ;  /* 0x0000000205057810 */ /* 0x000fe20007ffe0ff */
[----:B------:R-:W-:Y:S01]  /*0640*/  IMAD.X R21, RZ, RZ, R21, P5 ;  /* 0x000000ffff157224 */ /* 0x000fe200028e0615 */
[----:B------:R-:W-:Y:S01]  /*0650*/  IADD3.X R11, PT, PT, RZ, R11, RZ, P4, !PT ;  /* 0x0000000bff0b7210 */ /* 0x000fe200027fe4ff */
[----:B------:R-:W-:Y:S01]  /*0660*/  VIADD R9, R9, 0x2 ;  /* 0x0000000209097836 */ /* 0x000fe20000000000 */
[----:B------:R-:W-:Y:S01]  /*0670*/  IADD3 R4, PT, PT, R4, 0x2, RZ ;  /* 0x0000000204047810 */ /* 0x000fe20007ffe0ff */
[----:B------:R-:W-:Y:S01]  /*0680*/  VIADD R7, R7, 0x2 ;  /* 0x0000000207077836 */ /* 0x000fe20000000000 */
[----:B--2---:R-:W-:-:S04]  /*0690*/  @P1 FMNMX R17, R17, R16, !PT ;  /* 0x0000001011111209 */ /* 0x004fc80007800000 */
[----:B---3--:R-:W-:-:S05]  /*06a0*/  @P3 FMNMX R17, R17, R24, !PT ;  /* 0x0000001811113209 */ /* 0x008fca0007800000 */
[----:B------:R0:W-:Y:S01]  /*06b0*/  STG.E desc[UR4][R26.64+0x4], R17 ;  /* 0x000004111a007986 */ /* 0x0001e2000c101904 */
[----:B------:R-:W-:Y:S05]  /*06c0*/  @P6 BRA `(.L_x_1) ;  /* 0xfffffffc00346947 */ /* 0x000fea000383ffff */
.L_x_0:
[----:B------:R-:W1:Y:S02]  /*06d0*/  LDC R13, c[0x0][0x398] ;  /* 0x0000e600ff0d7b82 */ /* 0x000e640000000800 */
[----:B-1----:R-:W-:-:S04]  /*06e0*/  LOP3.LUT R4, R13, 0x1, RZ, 0xc0, !PT ;  /* 0x000000010d047812 */ /* 0x002fc800078ec0ff */
[----:B------:R-:W-:-:S13]  /*06f0*/  ISETP.NE.U32.AND P0, PT, R4, 0x1, PT ;  /* 0x000000010400780c */ /* 0x000fda0003f05070 */
[----:B------:R-:W-:Y:S05]  /*0700*/  @P0 EXIT ;  /* 0x000000000000094d */ /* 0x000fea0003800000 */
[----:B------:R-:W1:Y:S01]  /*0710*/  LDC.64 R14, c[0x0][0x390] ;  /* 0x0000e400ff0e7b82 */ /* 0x000e620000000a00 */
[----:B------:R-:W-:Y:S01]  /*0720*/  VIADD R4, R0, 0x1 ;  /* 0x0000000100047836 */ /* 0x000fe20000000000 */
[----:B0-----:R-:W-:-:S06]  /*0730*/  IADD3 R17, PT, PT, R3, 0x1, RZ ;  /* 0x0000000103117810 */ /* 0x001fcc0007ffe0ff */
[----:B------:R-:W0:Y:S01]  /*0740*/  S2UR UR6, SR_CTAID.Z ;  /* 0x00000000000679c3 */ /* 0x000e220000002700 */
[-C--:B-1----:R-:W-:Y:S02]  /*0750*/  ISETP.GE.AND P0, PT, R0, R15.reuse, PT ;  /* 0x0000000f0000720c */ /* 0x082fe40003f06270 */
[----:B------:R-:W-:Y:S02]  /*0760*/  ISETP.GE.AND P1, PT, R4, R15, PT ;  /* 0x0000000f0400720c */ /* 0x000fe40003f26270 */
[-C--:B------:R-:W-:Y:S02]  /*0770*/  ISETP.GE.OR P2, PT, R3, R14.reuse, P0 ;  /* 0x0000000e0300720c */ /* 0x080fe40000746670 */
[-C--:B------:R-:W-:Y:S02]  /*0780*/  ISETP.GE.OR P0, PT, R17, R14.reuse, P0 ;  /* 0x0000000e1100720c */ /* 0x080fe40000706670 */
[-C--:B------:R-:W-:Y:S01]  /*0790*/  ISETP.GE.OR P3, PT, R3, R14.reuse, P1 ;  /* 0x0000000e0300720c */ /* 0x080fe20000f66670 */
[----:B0-----:R-:W-:Y:S01]  /*07a0*/  IMAD R15, R15, UR6, R0 ;  /* 0x000000060f0f7c24 */ /* 0x001fe2000f8e0200 */
[----:B------:R-:W-:-:S03]  /*07b0*/  ISETP.GE.OR P1, PT, R17, R14, P1 ;  /* 0x0000000e1100720c */ /* 0x000fc60000f26670 */
[----:B------:R-:W-:-:S04]  /*07c0*/  IMAD R0, R15, R14, R14 ;  /* 0x0000000e0f007224 */ /* 0x000fc800078e020e */
[----:B------:R-:W0:Y:S01]  /*07d0*/  @!P2 LDC.64 R10, c[0x0][0x380] ;  /* 0x0000e000ff0aab82 */ /* 0x000e220000000a00 */
[CC--:B------:R-:W-:Y:S02]  /*07e0*/  @!P2 IMAD R12, R15.reuse, R14.reuse, R3 ;  /* 0x0000000e0f0ca224 */ /* 0x0c0fe400078e0203 */
[----:B------:R-:W-:Y:S02]  /*07f0*/  @!P0 IMAD R14, R15, R14, R17 ;  /* 0x0000000e0f0e8224 */ /* 0x000fe400078e0211 */
[-C--:B------:R-:W-:Y:S02]  /*0800*/  @!P2 IMAD R15, R12, R13.reuse, R22 ;  /* 0x0000000d0c0fa224 */ /* 0x080fe400078e0216 */
[----:B------:R-:W-:Y:S01]  /*0810*/  @!P3 IMAD.IADD R12, R3, 0x1, R0 ;  /* 0x00000001030cb824 */ /* 0x000fe200078e0200 */
[----:B------:R-:W1:Y:S01]  /*0820*/  @!P0 LDC.64 R8, c[0x0][0x380] ;  /* 0x0000e000ff088b82 */ /* 0x000e620000000a00 */
[----:B------:R-:W-:Y:S01]  /*0830*/  @!P0 IMAD R3, R14, R13, R22 ;  /* 0x0000000d0e038224 */ /* 0x000fe200078e0216 */
[----:B------:R-:W-:-:S06]  /*0840*/  @!P1 IADD3 R0, PT, PT, R17, R0, RZ ;  /* 0x0000000011009210 */ /* 0x000fcc0007ffe0ff */
[----:B------:R-:W2:Y:S08]  /*0850*/  @!P3 LDC.64 R6, c[0x0][0x380] ;  /* 0x0000e000ff06bb82 */ /* 0x000eb00000000a00 */
[----:B------:R-:W3:Y:S01]  /*0860*/  @!P1 LDC.64 R4, c[0x0][0x380] ;  /* 0x0000e000ff049b82 */ /* 0x000ee20000000a00 */
[----:B0-----:R-:W-:-:S06]  /*0870*/  @!P2 IMAD.WIDE R10, R15, 0x4, R10 ;  /* 0x000000040f0aa825 */ /* 0x001fcc00078e020a */
[----:B------:R-:W4:Y:S01]  /*0880*/  @!P2 LDG.E R10, desc[UR4][R10.64] ;  /* 0x000000040a0aa981 */ /* 0x000f22000c1e1900 */
[----:B-1----:R-:W-:-:S04]  /*0890*/  @!P0 IMAD.WIDE R8, R3, 0x4, R8 ;  /* 0x0000000403088825 */ /* 0x002fc800078e0208 */
[-CC-:B------:R-:W-:Y:S02]  /*08a0*/  @!P3 IMAD R3, R12, R13.reuse, R22.reuse ;  /* 0x0000000d0c03b224 */ /* 0x180fe400078e0216 */
[----:B------:R-:W-:Y:S01]  /*08b0*/  @!P1 IMAD R13, R0, R13, R22 ;  /* 0x0000000d000d9224 */ /* 0x000fe200078e0216 */
[----:B------:R-:W5:Y:S01]  /*08c0*/  @!P0 LDG.E R8, desc[UR4][R8.64] ;  /* 0x0000000408088981 */ /* 0x000f62000c1e1900 */
[----:B--2---:R-:W-:-:S06]  /*08d0*/  @!P3 IMAD.WIDE R6, R3, 0x4, R6 ;  /* 0x000000040306b825 */ /* 0x004fcc00078e0206 */
[----:B------:R-:W2:Y:S01]  /*08e0*/  @!P3 LDG.E R6, desc[UR4][R6.64] ;  /* 0x000000040606b981 */ /* 0x000ea2000c1e1900 */
[----:B---3--:R-:W-:Y:S02]  /*08f0*/  @!P1 IMAD.WIDE R4, R13, 0x4, R4 ;  /* 0x000000040d049825 */ /* 0x008fe400078e0204 */
[----:B------:R-:W0:Y:S04]  /*0900*/  LDC.64 R12, c[0x0][0x388] ;  /* 0x0000e200ff0c7b82 */ /* 0x000e280000000a00 */
[----:B------:R-:W3:Y:S01]  /*0910*/  @!P1 LDG.E R4, desc[UR4][R4.64] ;  /* 0x0000000404049981 */ /* 0x000ee2000c1e1900 */
[----:B------:R-:W-:Y:S01]  /*0920*/  IMAD.MOV.U32 R15, RZ, RZ, -0x800000 ;  /* 0xff800000ff0f7424 */ /* 0x000fe200078e00ff */
[----:B------:R-:W-:-:S05]  /*0930*/  IADD3 R3, PT, PT, R2, R22, RZ ;  /* 0x0000001602037210 */ /* 0x000fca0007ffe0ff */
[----:B0-----:R-:W-:Y:S01]  /*0940*/  IMAD.WIDE R2, R3, 0x4, R12 ;  /* 0x0000000403027825 */ /* 0x001fe200078e020c */
[----:B----4-:R-:W-:-:S04]  /*0950*/  @!P2 FMNMX R15, R10, -INF , !PT ;  /* 0xff8000000a0fa809 */ /* 0x010fc80007800000 */
[----:B-----5:R-:W-:-:S04]  /*0960*/  @!P0 FMNMX R15, R15, R8, !PT ;  /* 0x000000080f0f8209 */ /* 0x020fc80007800000 */
[----:B--2---:R-:W-:-:S04]  /*0970*/  @!P3 FMNMX R15, R15, R6, !PT ;  /* 0x000000060f0fb209 */ /* 0x004fc80007800000 */
[----:B---3--:R-:W-:-:S05]  /*0980*/  @!P1 FMNMX R15, R15, R4, !PT ;  /* 0x000000040f0f9209 */ /* 0x008fca0007800000 */
[----:B------:R-:W-:Y:S01]  /*0990*/  STG.E desc[UR4][R2.64], R15 ;  /* 0x0000000f02007986 */ /* 0x000fe2000c101904 */
[----:B------:R-:W-:Y:S05]  /*09a0*/  EXIT ;  /* 0x000000000000794d */ /* 0x000fea0003800000 */
.L_x_2:
[----:B------:R-:W-:-:S00]  /*09b0*/  BRA `(.L_x_2) ;  /* 0xfffffffc00fc7947 */ /* 0x000fc0000383ffff */
[----:B------:R-:W-:-:S00]  /*09c0*/  NOP ;  /* 0x0000000000007918 */ /* 0x000fc00000000000 */
        /* <DEDUP_REMOVED lines=11> */
.L_x_3:


//--------------------- .nv.shared.reserved.0     --------------------------
	.section	.nv.shared.reserved.0,"aw",@nobits
	.weak		__nv_reservedSMEM_offset_0_alias
	.size		__nv_reservedSMEM_offset_0_alias, 0, 64
	.other		__nv_reservedSMEM_offset_0_alias,@"STO_CUDA_RESERVED_SHARED STV_DEFAULT"
__nv_reservedSMEM_offset_0_alias:
	.zero		0
	.zero		64


//--------------------- .nv.constant0._Z16maxPoolingKernelPfS_iiiiii --------------------------
	.section	.nv.constant0._Z16maxPoolingKernelPfS_iiiiii,"a",@progbits
	.sectionflags	@""
	.align	4
.nv.constant0._Z16maxPoolingKernelPfS_iiiiii:
	.zero		936


//--------------------- SYMBOLS --------------------------

	.type		.nv.reservedSmem.offset0,@object
	.size		.nv.reservedSmem.offset0,0x4
